//
// Generated by NVIDIA NVVM Compiler
//
// Compiler Build ID: CL-36424714
// Cuda compilation tools, release 13.0, V13.0.88
// Based on NVVM 20.0.0
//

.version 9.0
.target sm_100
.address_size 64

	// .globl	_Z20out_of_bounds_kernelPii

.visible .entry _Z20out_of_bounds_kernelPii(
	.param .u64 .ptr .align 1 _Z20out_of_bounds_kernelPii_param_0,
	.param .u32 _Z20out_of_bounds_kernelPii_param_1
)
{
	.reg .b32 	%r<5>;
	.reg .b64 	%rd<5>;

	ld.param.u64 	%rd1, [_Z20out_of_bounds_kernelPii_param_0];
	cvta.to.global.u64 	%rd2, %rd1;
	mov.u32 	%r1, %ctaid.x;
	mov.u32 	%r2, %ntid.x;
	mov.u32 	%r3, %tid.x;
	mad.lo.s32 	%r4, %r1, %r2, %r3;
	mul.wide.s32 	%rd3, %r4, 4;
	add.s64 	%rd4, %rd2, %rd3;
	st.global.u32 	[%rd4], %r4;
	ret;

}


// ===== COMPILED SASS (sm_100) =====

	.target	sm_100

	.elftype	@"ET_EXEC"


//--------------------- .note.nv.tkinfo           --------------------------
	.section	.note.nv.tkinfo,"",@"SHT_NOTE"
	.sectionflags	@"SHF_NOTE_NV_TKINFO"
	.tkinfo
        /*0018*/ 	.word	0x00000002
        /*0030*/ 	.string	""
        /*0030*/ 	.string	"ptxas"
        /*0030*/ 	.string	"Cuda compilation tools, release 13.0, V13.0.88"
        /*0030*/ 	.string	"Build cuda_13.0.r13.0/compiler.36424714_0"
        /*0030*/ 	.string	"-arch sm_100 -m 64 "



//--------------------- .note.nv.cuinfo           --------------------------
	.section	.note.nv.cuinfo,"",@"SHT_NOTE"
	.sectionflags	@"SHF_NOTE_NV_CUINFO"
        /*0018*/ 	.short	0x0002
        /*001a*/ 	.short	0x0064
        /*001c*/ 	.short	0x0082
	.zero		2


//--------------------- .nv.info                  --------------------------
	.section	.nv.info,"",@"SHT_CUDA_INFO"
	.align	4


	//----- nvinfo : EIATTR_REGCOUNT
	.align		4
        /*0000*/ 	.byte	0x04, 0x2f
        /*0002*/ 	.short	(.L_1 - .L_0)
	.align		4
.L_0:
        /*0004*/ 	.word	index@(_Z20out_of_bounds_kernelPii)
        /*0008*/ 	.word	0x00000008


	//----- nvinfo : EIATTR_FRAME_SIZE
	.align		4
.L_1:
        /*000c*/ 	.byte	0x04, 0x11
        /*000e*/ 	.short	(.L_3 - .L_2)
	.align		4
.L_2:
        /*0010*/ 	.word	index@(_Z20out_of_bounds_kernelPii)
        /*0014*/ 	.word	0x00000000


	//----- nvinfo : EIATTR_MIN_STACK_SIZE
	.align		4
.L_3:
        /*0018*/ 	.byte	0x04, 0x12
        /*001a*/ 	.short	(.L_5 - .L_4)
	.align		4
.L_4:
        /*001c*/ 	.word	index@(_Z20out_of_bounds_kernelPii)
        /*0020*/ 	.word	0x00000000
.L_5:


//--------------------- .nv.compat                --------------------------
	.section	.nv.compat,"",@"SHT_CUDA_COMPAT_INFO"
	.align	4
        /*0000*/ 	.byte	0x02, 0x09, 0x00, 0x00, 0x02, 0x02, 0x01, 0x00, 0x02, 0x05, 0x05, 0x00, 0x03, 0x07, 0x01, 0x01
        /*0010*/ 	.byte	0x02, 0x03, 0x00, 0x00, 0x02, 0x06, 0x01, 0x00, 0x04, 0x0b, 0x08, 0x00, 0x09, 0x00, 0x00, 0x00
        /*0020*/ 	.byte	0x00, 0x00, 0x00, 0x00


//--------------------- .nv.info._Z20out_of_bounds_kernelPii --------------------------
	.section	.nv.info._Z20out_of_bounds_kernelPii,"",@"SHT_CUDA_INFO"
	.sectionflags	@""
	.align	4


	//----- nvinfo : EIATTR_CUDA_API_VERSION
	.align		4
        /*0000*/ 	.byte	0x04, 0x37
        /*0002*/ 	.short	(.L_7 - .L_6)
.L_6:
        /*0004*/ 	.word	0x00000082


	//----- nvinfo : EIATTR_KPARAM_INFO
	.align		4
.L_7:
        /*0008*/ 	.byte	0x04, 0x17
        /*000a*/ 	.short	(.L_9 - .L_8)
.L_8:
        /*000c*/ 	.word	0x00000000
        /*0010*/ 	.short	0x0001
        /*0012*/ 	.short	0x0008
        /*0014*/ 	.byte	0x00, 0xf0, 0x11, 0x00


	//----- nvinfo : EIATTR_KPARAM_INFO
	.align		4
.L_9:
        /*0018*/ 	.byte	0x04, 0x17
        /*001a*/ 	.short	(.L_11 - .L_10)
.L_10:
        /*001c*/ 	.word	0x00000000
        /*0020*/ 	.short	0x0000
        /*0022*/ 	.short	0x0000
        /*0024*/ 	.byte	0x00, 0xf5, 0x21, 0x00


	//----- nvinfo : EIATTR_SPARSE_MMA_MASK
	.align		4
.L_11:
        /*0028*/ 	.byte	0x03, 0x50
        /*002a*/ 	.short	0x0000


	//----- nvinfo : EIATTR_MAXREG_COUNT
	.align		4
        /*002c*/ 	.byte	0x03, 0x1b
        /*002e*/ 	.short	0x00ff


	//----- nvinfo : EIATTR_MERCURY_ISA_VERSION
	.align		4
        /*0030*/ 	.byte	0x03, 0x5f
        /*0032*/ 	.short	0x0101


	//----- nvinfo : EIATTR_VRC_CTA_INIT_COUNT
	.align		4
        /*0034*/ 	.byte	0x02, 0x4a
	.zero		1
	.zero		1


	//----- nvinfo : EIATTR_EXIT_INSTR_OFFSETS
	.align		4
        /*0038*/ 	.byte	0x04, 0x1c
        /*003a*/ 	.short	(.L_13 - .L_12)


	//   ....[0]....
.L_12:
        /*003c*/ 	.word	0x00000090


	//----- nvinfo : EIATTR_CBANK_PARAM_SIZE
	.align		4
.L_13:
        /*0040*/ 	.byte	0x03, 0x19
        /*0042*/ 	.short	0x000c


	//----- nvinfo : EIATTR_PARAM_CBANK
	.align		4
        /*0044*/ 	.byte	0x04, 0x0a
        /*0046*/ 	.short	(.L_15 - .L_14)
	.align		4
.L_14:
        /*0048*/ 	.word	index@(.nv.constant0._Z20out_of_bounds_kernelPii)
        /*004c*/ 	.short	0x0380
        /*004e*/ 	.short	0x000c


	//----- nvinfo : EIATTR_SW_WAR
	.align		4
.L_15:
        /*0050*/ 	.byte	0x04, 0x36
        /*0052*/ 	.short	(.L_17 - .L_16)
.L_16:
        /*0054*/ 	.word	0x00000008
.L_17:


//--------------------- .nv.callgraph             --------------------------
	.section	.nv.callgraph,"",@"SHT_CUDA_CALLGRAPH"
	.align	4
	.sectionentsize	8
	.align		4
        /*0000*/ 	.word	0x00000000
	.align		4
        /*0004*/ 	.word	0xffffffff
	.align		4
        /*0008*/ 	.word	0x00000000
	.align		4
        /*000c*/ 	.word	0xfffffffe
	.align		4
        /*0010*/ 	.word	0x00000000
	.align		4
        /*0014*/ 	.word	0xfffffffd
	.align		4
        /*0018*/ 	.word	0x00000000
	.align		4
        /*001c*/ 	.word	0xfffffffc


//--------------------- .text._Z20out_of_bounds_kernelPii --------------------------
	.section	.text._Z20out_of_bounds_kernelPii,"ax",@progbits
	.align	128
        .global         _Z20out_of_bounds_kernelPii
        .type           _Z20out_of_bounds_kernelPii,@function
        .size           _Z20out_of_bounds_kernelPii,(.L_x_1 - _Z20out_of_bounds_kernelPii)
        .other          _Z20out_of_bounds_kernelPii,@"STO_CUDA_ENTRY STV_DEFAULT"
_Z20out_of_bounds_kernelPii:
.text._Z20out_of_bounds_kernelPii:
[----:B------:R-:W-:Y:S01]  /*0000*/  LDC R1, c[0x0][0x37c] ;  /* 0x0000df00ff017b82 */ /* 0x000fe20000000800 */
[----:B------:R-:W0:Y:S07]  /*0010*/  S2R R0, SR_TID.X ;  /* 0x0000000000007919 */ /* 0x000e2e0000002100 */
[----:B------:R-:W0:Y:S01]  /*0020*/  S2UR UR6, SR_CTAID.X ;  /* 0x00000000000679c3 */ /* 0x000e220000002500 */
[----:B------:R-:W1:Y:S07]  /*0030*/  LDCU.64 UR4, c[0x0][0x358] ;  /* 0x00006b00ff0477ac */ /* 0x000e6e0008000a00 */
[----:B------:R-:W0:Y:S08]  /*0040*/  LDC R5, c[0x0][0x360] ;  /* 0x0000d800ff057b82 */ /* 0x000e300000000800 */
[----:B------:R-:W2:Y:S01]  /*0050*/  LDC.64 R2, c[0x0][0x380] ;  /* 0x0000e000ff027b82 */ /* 0x000ea20000000a00 */
[----:B0-----:R-:W-:-:S04]  /*0060*/  IMAD R5, R5, UR6, R0 ;  /* 0x0000000605057c24 */ /* 0x001fc8000f8e0200 */
[----:B--2---:R-:W-:-:S05]  /*0070*/  IMAD.WIDE R2, R5, 0x4, R2 ;  /* 0x0000000405027825 */ /* 0x004fca00078e0202 */
[----:B-1----:R-:W-:Y:S01]  /*0080*/  STG.E desc[UR4][R2.64], R5 ;  /* 0x0000000502007986 */ /* 0x002fe2000c101904 */
[----:B------:R-:W-:Y:S05]  /*0090*/  EXIT ;  /* 0x000000000000794d */ /* 0x000fea0003800000 */
.L_x_0:
[----:B------:R-:W-:-:S00]  /*00a0*/  BRA `(.L_x_0) ;  /* 0xfffffffc00fc7947 */ /* 0x000fc0000383ffff */
[----:B------:R-:W-:-:S00]  /*00b0*/  NOP ;  /* 0x0000000000007918 */ /* 0x000fc00000000000 */
        /* <DEDUP_REMOVED lines=12> */
.L_x_1:


//--------------------- .nv.shared.reserved.0     --------------------------
	.section	.nv.shared.reserved.0,"aw",@nobits
	.weak		__nv_reservedSMEM_offset_0_alias
	.size		__nv_reservedSMEM_offset_0_alias, 0, 64
	.other		__nv_reservedSMEM_offset_0_alias,@"STO_CUDA_RESERVED_SHARED STV_DEFAULT"
__nv_reservedSMEM_offset_0_alias:
	.zero		0
	.zero		64


//--------------------- .nv.constant0._Z20out_of_bounds_kernelPii --------------------------
	.section	.nv.constant0._Z20out_of_bounds_kernelPii,"a",@progbits
	.sectionflags	@""
	.align	4
.nv.constant0._Z20out_of_bounds_kernelPii:
	.zero		908


//--------------------- SYMBOLS --------------------------

	.type		.nv.reservedSmem.offset0,@object
	.size		.nv.reservedSmem.offset0,0x4
